//
// Generated by NVIDIA NVVM Compiler
//
// Compiler Build ID: CL-36424714
// Cuda compilation tools, release 13.0, V13.0.88
// Based on NVVM 20.0.0
//

.version 9.0
.target sm_100
.address_size 64

	// .globl	_Z13copyImgKernelPhS_ii

.visible .entry _Z13copyImgKernelPhS_ii(
	.param .u64 .ptr .align 1 _Z13copyImgKernelPhS_ii_param_0,
	.param .u64 .ptr .align 1 _Z13copyImgKernelPhS_ii_param_1,
	.param .u32 _Z13copyImgKernelPhS_ii_param_2,
	.param .u32 _Z13copyImgKernelPhS_ii_param_3
)
{
	.reg .pred 	%p<4>;
	.reg .b16 	%rs<5>;
	.reg .b32 	%r<15>;
	.reg .b64 	%rd<8>;

	ld.param.u64 	%rd1, [_Z13copyImgKernelPhS_ii_param_0];
	ld.param.u64 	%rd2, [_Z13copyImgKernelPhS_ii_param_1];
	ld.param.u32 	%r3, [_Z13copyImgKernelPhS_ii_param_2];
	ld.param.u32 	%r4, [_Z13copyImgKernelPhS_ii_param_3];
	mov.u32 	%r6, %tid.x;
	mov.u32 	%r7, %ctaid.x;
	mov.u32 	%r8, %ntid.x;
	mad.lo.s32 	%r1, %r7, %r8, %r6;
	mov.u32 	%r9, %tid.y;
	mov.u32 	%r10, %ctaid.y;
	mov.u32 	%r11, %ntid.y;
	mad.lo.s32 	%r12, %r10, %r11, %r9;
	setp.ge.s32 	%p1, %r1, %r3;
	setp.ge.s32 	%p2, %r12, %r4;
	or.pred  	%p3, %p1, %p2;
	@%p3 bra 	$L__BB0_2;
	cvta.to.global.u64 	%rd3, %rd1;
	cvta.to.global.u64 	%rd4, %rd2;
	mad.lo.s32 	%r13, %r3, %r12, %r1;
	shl.b32 	%r14, %r13, 2;
	cvt.s64.s32 	%rd5, %r14;
	add.s64 	%rd6, %rd3, %rd5;
	ld.global.u8 	%rs1, [%rd6];
	ld.global.u8 	%rs2, [%rd6+1];
	ld.global.u8 	%rs3, [%rd6+2];
	ld.global.u8 	%rs4, [%rd6+3];
	add.s64 	%rd7, %rd4, %rd5;
	st.global.u8 	[%rd7], %rs1;
	st.global.u8 	[%rd7+1], %rs2;
	st.global.u8 	[%rd7+2], %rs3;
	st.global.u8 	[%rd7+3], %rs4;
$L__BB0_2:
	ret;

}
	// .globl	_Z21linearTransformKernelPhS_iiff
.visible .entry _Z21linearTransformKernelPhS_iiff(
	.param .u64 .ptr .align 1 _Z21linearTransformKernelPhS_iiff_param_0,
	.param .u64 .ptr .align 1 _Z21linearTransformKernelPhS_iiff_param_1,
	.param .u32 _Z21linearTransformKernelPhS_iiff_param_2,
	.param .u32 _Z21linearTransformKernelPhS_iiff_param_3,
	.param .f32 _Z21linearTransformKernelPhS_iiff_param_4,
	.param .f32 _Z21linearTransformKernelPhS_iiff_param_5
)
{
	.reg .pred 	%p<7>;
	.reg .b16 	%rs<11>;
	.reg .b32 	%r<18>;
	.reg .b32 	%f<9>;
	.reg .b64 	%rd<8>;

	ld.param.u64 	%rd1, [_Z21linearTransformKernelPhS_iiff_param_0];
	ld.param.u64 	%rd2, [_Z21linearTransformKernelPhS_iiff_param_1];
	ld.param.u32 	%r3, [_Z21linearTransformKernelPhS_iiff_param_2];
	ld.param.u32 	%r4, [_Z21linearTransformKernelPhS_iiff_param_3];
	ld.param.f32 	%f1, [_Z21linearTransformKernelPhS_iiff_param_4];
	ld.param.f32 	%f2, [_Z21linearTransformKernelPhS_iiff_param_5];
	mov.u32 	%r6, %tid.x;
	mov.u32 	%r7, %ctaid.x;
	mov.u32 	%r8, %ntid.x;
	mad.lo.s32 	%r1, %r7, %r8, %r6;
	mov.u32 	%r9, %tid.y;
	mov.u32 	%r10, %ctaid.y;
	mov.u32 	%r11, %ntid.y;
	mad.lo.s32 	%r12, %r10, %r11, %r9;
	setp.ge.s32 	%p1, %r1, %r3;
	setp.ge.s32 	%p2, %r12, %r4;
	or.pred  	%p3, %p1, %p2;
	@%p3 bra 	$L__BB1_2;
	cvta.to.global.u64 	%rd3, %rd1;
	cvta.to.global.u64 	%rd4, %rd2;
	mad.lo.s32 	%r13, %r3, %r12, %r1;
	shl.b32 	%r14, %r13, 2;
	cvt.s64.s32 	%rd5, %r14;
	add.s64 	%rd6, %rd3, %rd5;
	ld.global.u8 	%rs1, [%rd6];
	ld.global.u8 	%rs2, [%rd6+1];
	ld.global.u8 	%rs3, [%rd6+2];
	ld.global.u8 	%rs4, [%rd6+3];
	cvt.rn.f32.u16 	%f3, %rs1;
	fma.rn.f32 	%f4, %f1, %f3, %f2;
	setp.gt.f32 	%p4, %f4, 0f437F0000;
	cvt.rzi.u32.f32 	%r15, %f4;
	cvt.u16.u32 	%rs5, %r15;
	selp.b16 	%rs6, -1, %rs5, %p4;
	add.s64 	%rd7, %rd4, %rd5;
	st.global.u8 	[%rd7], %rs6;
	cvt.rn.f32.u16 	%f5, %rs2;
	fma.rn.f32 	%f6, %f1, %f5, %f2;
	setp.gt.f32 	%p5, %f6, 0f437F0000;
	cvt.rzi.u32.f32 	%r16, %f6;
	cvt.u16.u32 	%rs7, %r16;
	selp.b16 	%rs8, -1, %rs7, %p5;
	st.global.u8 	[%rd7+1], %rs8;
	cvt.rn.f32.u16 	%f7, %rs3;
	fma.rn.f32 	%f8, %f1, %f7, %f2;
	setp.gt.f32 	%p6, %f8, 0f437F0000;
	cvt.rzi.u32.f32 	%r17, %f8;
	cvt.u16.u32 	%rs9, %r17;
	selp.b16 	%rs10, -1, %rs9, %p6;
	st.global.u8 	[%rd7+2], %rs10;
	st.global.u8 	[%rd7+3], %rs4;
$L__BB1_2:
	ret;

}
	// .globl	_Z12mirrorKernelPhS_ii
.visible .entry _Z12mirrorKernelPhS_ii(
	.param .u64 .ptr .align 1 _Z12mirrorKernelPhS_ii_param_0,
	.param .u64 .ptr .align 1 _Z12mirrorKernelPhS_ii_param_1,
	.param .u32 _Z12mirrorKernelPhS_ii_param_2,
	.param .u32 _Z12mirrorKernelPhS_ii_param_3
)
{
	.reg .pred 	%p<5>;
	.reg .b16 	%rs<5>;
	.reg .b32 	%r<23>;
	.reg .b64 	%rd<9>;

	ld.param.u64 	%rd1, [_Z12mirrorKernelPhS_ii_param_0];
	ld.param.u64 	%rd2, [_Z12mirrorKernelPhS_ii_param_1];
	ld.param.u32 	%r3, [_Z12mirrorKernelPhS_ii_param_2];
	ld.param.u32 	%r4, [_Z12mirrorKernelPhS_ii_param_3];
	mov.u32 	%r6, %tid.x;
	mov.u32 	%r7, %ctaid.x;
	mov.u32 	%r8, %ntid.x;
	mad.lo.s32 	%r1, %r7, %r8, %r6;
	mov.u32 	%r9, %tid.y;
	mov.u32 	%r10, %ctaid.y;
	mov.u32 	%r11, %ntid.y;
	mad.lo.s32 	%r12, %r10, %r11, %r9;
	setp.le.s32 	%p1, %r3, %r1;
	setp.ge.s32 	%p2, %r12, %r4;
	or.pred  	%p3, %p1, %p2;
	@%p3 bra 	$L__BB2_2;
	cvta.to.global.u64 	%rd3, %rd1;
	cvta.to.global.u64 	%rd4, %rd2;
	mul.lo.s32 	%r13, %r3, %r12;
	add.s32 	%r14, %r13, %r1;
	shl.b32 	%r15, %r14, 2;
	shr.u32 	%r16, %r3, 31;
	add.s32 	%r17, %r3, %r16;
	shr.s32 	%r18, %r17, 1;
	setp.lt.s32 	%p4, %r1, %r18;
	sub.s32 	%r19, %r3, %r1;
	add.s32 	%r20, %r19, %r13;
	shl.b32 	%r21, %r20, 2;
	selp.b32 	%r22, %r15, %r21, %p4;
	cvt.s64.s32 	%rd5, %r22;
	add.s64 	%rd6, %rd3, %rd5;
	ld.global.u8 	%rs1, [%rd6];
	ld.global.u8 	%rs2, [%rd6+1];
	ld.global.u8 	%rs3, [%rd6+2];
	ld.global.u8 	%rs4, [%rd6+3];
	cvt.s64.s32 	%rd7, %r15;
	add.s64 	%rd8, %rd4, %rd7;
	st.global.u8 	[%rd8], %rs1;
	st.global.u8 	[%rd8+1], %rs2;
	st.global.u8 	[%rd8+2], %rs3;
	st.global.u8 	[%rd8+3], %rs4;
$L__BB2_2:
	ret;

}
	// .globl	_Z8bwKernelPhS_ii
.visible .entry _Z8bwKernelPhS_ii(
	.param .u64 .ptr .align 1 _Z8bwKernelPhS_ii_param_0,
	.param .u64 .ptr .align 1 _Z8bwKernelPhS_ii_param_1,
	.param .u32 _Z8bwKernelPhS_ii_param_2,
	.param .u32 _Z8bwKernelPhS_ii_param_3
)
{
	.reg .pred 	%p<4>;
	.reg .b16 	%rs<8>;
	.reg .b32 	%r<15>;
	.reg .b64 	%rd<8>;

	ld.param.u64 	%rd1, [_Z8bwKernelPhS_ii_param_0];
	ld.param.u64 	%rd2, [_Z8bwKernelPhS_ii_param_1];
	ld.param.u32 	%r3, [_Z8bwKernelPhS_ii_param_2];
	ld.param.u32 	%r4, [_Z8bwKernelPhS_ii_param_3];
	mov.u32 	%r6, %tid.x;
	mov.u32 	%r7, %ctaid.x;
	mov.u32 	%r8, %ntid.x;
	mad.lo.s32 	%r1, %r7, %r8, %r6;
	mov.u32 	%r9, %tid.y;
	mov.u32 	%r10, %ctaid.y;
	mov.u32 	%r11, %ntid.y;
	mad.lo.s32 	%r12, %r10, %r11, %r9;
	setp.ge.s32 	%p1, %r1, %r3;
	setp.ge.s32 	%p2, %r12, %r4;
	or.pred  	%p3, %p1, %p2;
	@%p3 bra 	$L__BB3_2;
	cvta.to.global.u64 	%rd3, %rd1;
	cvta.to.global.u64 	%rd4, %rd2;
	mad.lo.s32 	%r13, %r3, %r12, %r1;
	shl.b32 	%r14, %r13, 2;
	cvt.s64.s32 	%rd5, %r14;
	add.s64 	%rd6, %rd3, %rd5;
	ld.global.u8 	%rs1, [%rd6];
	ld.global.u8 	%rs2, [%rd6+1];
	ld.global.u8 	%rs3, [%rd6+2];
	ld.global.u8 	%rs4, [%rd6+3];
	add.s16 	%rs5, %rs2, %rs1;
	add.s16 	%rs6, %rs5, %rs3;
	mul.hi.u16 	%rs7, %rs6, 21846;
	add.s64 	%rd7, %rd4, %rd5;
	st.global.u8 	[%rd7], %rs7;
	st.global.u8 	[%rd7+1], %rs7;
	st.global.u8 	[%rd7+2], %rs7;
	st.global.u8 	[%rd7+3], %rs4;
$L__BB3_2:
	ret;

}
	// .globl	_Z11sobelKernelPhS_ii
.visible .entry _Z11sobelKernelPhS_ii(
	.param .u64 .ptr .align 1 _Z11sobelKernelPhS_ii_param_0,
	.param .u64 .ptr .align 1 _Z11sobelKernelPhS_ii_param_1,
	.param .u32 _Z11sobelKernelPhS_ii_param_2,
	.param .u32 _Z11sobelKernelPhS_ii_param_3
)
{
	.reg .pred 	%p<12>;
	.reg .b16 	%rs<14>;
	.reg .b32 	%r<23>;
	.reg .b32 	%f<32>;
	.reg .b64 	%rd<14>;

	ld.param.u64 	%rd4, [_Z11sobelKernelPhS_ii_param_0];
	ld.param.u64 	%rd3, [_Z11sobelKernelPhS_ii_param_1];
	ld.param.u32 	%r5, [_Z11sobelKernelPhS_ii_param_2];
	ld.param.u32 	%r7, [_Z11sobelKernelPhS_ii_param_3];
	cvta.to.global.u64 	%rd1, %rd4;
	mov.u32 	%r8, %tid.x;
	mov.u32 	%r9, %ctaid.x;
	mov.u32 	%r10, %ntid.x;
	mad.lo.s32 	%r1, %r9, %r10, %r8;
	mov.u32 	%r11, %tid.y;
	mov.u32 	%r12, %ctaid.y;
	mov.u32 	%r13, %ntid.y;
	mad.lo.s32 	%r14, %r12, %r13, %r11;
	setp.ge.s32 	%p1, %r1, %r5;
	setp.ge.s32 	%p2, %r14, %r7;
	or.pred  	%p3, %p1, %p2;
	@%p3 bra 	$L__BB4_4;
	mul.lo.s32 	%r3, %r5, %r14;
	add.s32 	%r15, %r3, %r1;
	shl.b32 	%r4, %r15, 2;
	cvt.s64.s32 	%rd5, %r4;
	add.s64 	%rd2, %rd1, %rd5;
	ld.global.u8 	%rs1, [%rd2+3];
	setp.lt.s32 	%p4, %r1, 1;
	add.s32 	%r16, %r5, -1;
	setp.ge.s32 	%p5, %r1, %r16;
	or.pred  	%p6, %p4, %p5;
	setp.eq.s32 	%p7, %r14, 0;
	or.pred  	%p8, %p7, %p6;
	add.s32 	%r17, %r7, -1;
	setp.ge.u32 	%p9, %r14, %r17;
	mov.b16 	%rs13, 0;
	or.pred  	%p10, %p8, %p9;
	@%p10 bra 	$L__BB4_3;
	sub.s32 	%r18, %r3, %r5;
	add.s32 	%r19, %r1, %r18;
	shl.b32 	%r20, %r19, 2;
	add.s32 	%r21, %r20, -4;
	cvt.s64.s32 	%rd6, %r21;
	add.s64 	%rd7, %rd1, %rd6;
	ld.global.u8 	%rs5, [%rd7];
	cvt.rn.f32.u16 	%f1, %rs5;
	mov.f32 	%f2, 0f00000000;
	sub.f32 	%f3, %f2, %f1;
	add.s64 	%rd8, %rd2, -4;
	ld.global.u8 	%rs6, [%rd2+-4];
	cvt.rn.f32.u16 	%f4, %rs6;
	add.f32 	%f5, %f4, %f4;
	sub.f32 	%f6, %f3, %f5;
	mul.wide.s32 	%rd9, %r5, 4;
	add.s64 	%rd10, %rd8, %rd9;
	ld.global.u8 	%rs7, [%rd10];
	cvt.rn.f32.u16 	%f7, %rs7;
	sub.f32 	%f8, %f6, %f7;
	add.f32 	%f9, %f3, %f7;
	ld.global.u8 	%rs8, [%rd7+4];
	cvt.rn.f32.u16 	%f10, %rs8;
	add.f32 	%f11, %f8, 0f00000000;
	add.f32 	%f12, %f10, %f10;
	sub.f32 	%f13, %f9, %f12;
	add.f32 	%f14, %f11, 0f00000000;
	add.f32 	%f15, %f13, 0f00000000;
	ld.global.u8 	%rs9, [%rd10+4];
	cvt.rn.f32.u16 	%f16, %rs9;
	add.f32 	%f17, %f14, 0f00000000;
	fma.rn.f32 	%f18, %f16, 0f40000000, %f15;
	ld.global.u8 	%rs10, [%rd7+8];
	cvt.rn.f32.u16 	%f19, %rs10;
	add.f32 	%f20, %f17, %f19;
	sub.f32 	%f21, %f18, %f19;
	ld.global.u8 	%rs11, [%rd2+4];
	cvt.rn.f32.u16 	%f22, %rs11;
	fma.rn.f32 	%f23, %f22, 0f40000000, %f20;
	add.f32 	%f24, %f21, 0f00000000;
	ld.global.u8 	%rs12, [%rd10+8];
	cvt.rn.f32.u16 	%f25, %rs12;
	add.f32 	%f26, %f23, %f25;
	add.f32 	%f27, %f24, %f25;
	mul.f32 	%f28, %f27, %f27;
	fma.rn.f32 	%f29, %f26, %f26, %f28;
	sqrt.rn.f32 	%f30, %f29;
	setp.gt.f32 	%p11, %f30, 0f437F0000;
	selp.f32 	%f31, 0f437F0000, %f30, %p11;
	cvt.rzi.u32.f32 	%r22, %f31;
	cvt.u16.u32 	%rs13, %r22;
$L__BB4_3:
	cvta.to.global.u64 	%rd12, %rd3;
	add.s64 	%rd13, %rd12, %rd5;
	st.global.u8 	[%rd13], %rs13;
	st.global.u8 	[%rd13+1], %rs13;
	st.global.u8 	[%rd13+2], %rs13;
	st.global.u8 	[%rd13+3], %rs1;
$L__BB4_4:
	ret;

}


// ===== COMPILED SASS (sm_100) =====

	.target	sm_100

	.elftype	@"ET_EXEC"


//--------------------- .note.nv.tkinfo           --------------------------
	.section	.note.nv.tkinfo,"",@"SHT_NOTE"
	.sectionflags	@"SHF_NOTE_NV_TKINFO"
	.tkinfo
        /*0018*/ 	.word	0x00000002
        /*0030*/ 	.string	""
        /*0030*/ 	.string	"ptxas"
        /*0030*/ 	.string	"Cuda compilation tools, release 13.0, V13.0.88"
        /*0030*/ 	.string	"Build cuda_13.0.r13.0/compiler.36424714_0"
        /*0030*/ 	.string	"-arch sm_100 -m 64 "



//--------------------- .note.nv.cuinfo           --------------------------
	.section	.note.nv.cuinfo,"",@"SHT_NOTE"
	.sectionflags	@"SHF_NOTE_NV_CUINFO"
        /*0018*/ 	.short	0x0002
        /*001a*/ 	.short	0x0064
        /*001c*/ 	.short	0x0082
	.zero		2


//--------------------- .nv.info                  --------------------------
	.section	.nv.info,"",@"SHT_CUDA_INFO"
	.align	4


	//----- nvinfo : EIATTR_REGCOUNT
	.align		4
        /*0000*/ 	.byte	0x04, 0x2f
        /*0002*/ 	.short	(.L_1 - .L_0)
	.align		4
.L_0:
        /*0004*/ 	.word	index@(_Z13copyImgKernelPhS_ii)
        /*0008*/ 	.word	0x00000010


	//----- nvinfo : EIATTR_FRAME_SIZE
	.align		4
.L_1:
        /*000c*/ 	.byte	0x04, 0x11
        /*000e*/ 	.short	(.L_3 - .L_2)
	.align		4
.L_2:
        /*0010*/ 	.word	index@(_Z13copyImgKernelPhS_ii)
        /*0014*/ 	.word	0x00000000


	//----- nvinfo : EIATTR_REGCOUNT
	.align		4
.L_3:
        /*0018*/ 	.byte	0x04, 0x2f
        /*001a*/ 	.short	(.L_5 - .L_4)
	.align		4
.L_4:
        /*001c*/ 	.word	index@(_Z21linearTransformKernelPhS_iiff)
        /*0020*/ 	.word	0x00000010


	//----- nvinfo : EIATTR_FRAME_SIZE
	.align		4
.L_5:
        /*0024*/ 	.byte	0x04, 0x11
        /*0026*/ 	.short	(.L_7 - .L_6)
	.align		4
.L_6:
        /*0028*/ 	.word	index@(_Z21linearTransformKernelPhS_iiff)
        /*002c*/ 	.word	0x00000000


	//----- nvinfo : EIATTR_REGCOUNT
	.align		4
.L_7:
        /*0030*/ 	.byte	0x04, 0x2f
        /*0032*/ 	.short	(.L_9 - .L_8)
	.align		4
.L_8:
        /*0034*/ 	.word	index@(_Z12mirrorKernelPhS_ii)
        /*0038*/ 	.word	0x00000010


	//----- nvinfo : EIATTR_FRAME_SIZE
	.align		4
.L_9:
        /*003c*/ 	.byte	0x04, 0x11
        /*003e*/ 	.short	(.L_11 - .L_10)
	.align		4
.L_10:
        /*0040*/ 	.word	index@(_Z12mirrorKernelPhS_ii)
        /*0044*/ 	.word	0x00000000


	//----- nvinfo : EIATTR_REGCOUNT
	.align		4
.L_11:
        /*0048*/ 	.byte	0x04, 0x2f
        /*004a*/ 	.short	(.L_13 - .L_12)
	.align		4
.L_12:
        /*004c*/ 	.word	index@(_Z8bwKernelPhS_ii)
        /*0050*/ 	.word	0x0000000c


	//----- nvinfo : EIATTR_FRAME_SIZE
	.align		4
.L_13:
        /*0054*/ 	.byte	0x04, 0x11
        /*0056*/ 	.short	(.L_15 - .L_14)
	.align		4
.L_14:
        /*0058*/ 	.word	index@(_Z8bwKernelPhS_ii)
        /*005c*/ 	.word	0x00000000


	//----- nvinfo : EIATTR_REGCOUNT
	.align		4
.L_15:
        /*0060*/ 	.byte	0x04, 0x2f
        /*0062*/ 	.short	(.L_17 - .L_16)
	.align		4
.L_16:
        /*0064*/ 	.word	index@(_Z11sobelKernelPhS_ii)
        /*0068*/ 	.word	0x00000014


	//----- nvinfo : EIATTR_FRAME_SIZE
	.align		4
.L_17:
        /*006c*/ 	.byte	0x04, 0x11
        /*006e*/ 	.short	(.L_19 - .L_18)
	.align		4
.L_18:
        /*0070*/ 	.word	index@($__internal_0_$__cuda_sm20_sqrt_rn_f32_slowpath)
        /*0074*/ 	.word	0x00000000


	//----- nvinfo : EIATTR_FRAME_SIZE
	.align		4
.L_19:
        /*0078*/ 	.byte	0x04, 0x11
        /*007a*/ 	.short	(.L_21 - .L_20)
	.align		4
.L_20:
        /*007c*/ 	.word	index@(_Z11sobelKernelPhS_ii)
        /*0080*/ 	.word	0x00000000


	//----- nvinfo : EIATTR_MIN_STACK_SIZE
	.align		4
.L_21:
        /*0084*/ 	.byte	0x04, 0x12
        /*0086*/ 	.short	(.L_23 - .L_22)
	.align		4
.L_22:
        /*0088*/ 	.word	index@(_Z11sobelKernelPhS_ii)
        /*008c*/ 	.word	0x00000000


	//----- nvinfo : EIATTR_MIN_STACK_SIZE
	.align		4
.L_23:
        /*0090*/ 	.byte	0x04, 0x12
        /*0092*/ 	.short	(.L_25 - .L_24)
	.align		4
.L_24:
        /*0094*/ 	.word	index@(_Z8bwKernelPhS_ii)
        /*0098*/ 	.word	0x00000000


	//----- nvinfo : EIATTR_MIN_STACK_SIZE
	.align		4
.L_25:
        /*009c*/ 	.byte	0x04, 0x12
        /*009e*/ 	.short	(.L_27 - .L_26)
	.align		4
.L_26:
        /*00a0*/ 	.word	index@(_Z12mirrorKernelPhS_ii)
        /*00a4*/ 	.word	0x00000000


	//----- nvinfo : EIATTR_MIN_STACK_SIZE
	.align		4
.L_27:
        /*00a8*/ 	.byte	0x04, 0x12
        /*00aa*/ 	.short	(.L_29 - .L_28)
	.align		4
.L_28:
        /*00ac*/ 	.word	index@(_Z21linearTransformKernelPhS_iiff)
        /*00b0*/ 	.word	0x00000000


	//----- nvinfo : EIATTR_MIN_STACK_SIZE
	.align		4
.L_29:
        /*00b4*/ 	.byte	0x04, 0x12
        /*00b6*/ 	.short	(.L_31 - .L_30)
	.align		4
.L_30:
        /*00b8*/ 	.word	index@(_Z13copyImgKernelPhS_ii)
        /*00bc*/ 	.word	0x00000000
.L_31:


//--------------------- .nv.compat                --------------------------
	.section	.nv.compat,"",@"SHT_CUDA_COMPAT_INFO"
	.align	4
        /*0000*/ 	.byte	0x02, 0x09, 0x00, 0x00, 0x02, 0x02, 0x01, 0x00, 0x02, 0x05, 0x05, 0x00, 0x03, 0x07, 0x01, 0x01
        /*0010*/ 	.byte	0x02, 0x03, 0x00, 0x00, 0x02, 0x06, 0x01, 0x00, 0x04, 0x0b, 0x08, 0x00, 0x01, 0x00, 0x00, 0x00
        /*0020*/ 	.byte	0x00, 0x00, 0x00, 0x00


//--------------------- .nv.info._Z11sobelKernelPhS_ii --------------------------
	.section	.nv.info._Z11sobelKernelPhS_ii,"",@"SHT_CUDA_INFO"
	.sectionflags	@""
	.align	4


	//----- nvinfo : EIATTR_CUDA_API_VERSION
	.align		4
        /*0000*/ 	.byte	0x04, 0x37
        /*0002*/ 	.short	(.L_33 - .L_32)
.L_32:
        /*0004*/ 	.word	0x00000082


	//----- nvinfo : EIATTR_KPARAM_INFO
	.align		4
.L_33:
        /*0008*/ 	.byte	0x04, 0x17
        /*000a*/ 	.short	(.L_35 - .L_34)
.L_34:
        /*000c*/ 	.word	0x00000000
        /*0010*/ 	.short	0x0003
        /*0012*/ 	.short	0x0014
        /*0014*/ 	.byte	0x00, 0xf0, 0x11, 0x00


	//----- nvinfo : EIATTR_KPARAM_INFO
	.align		4
.L_35:
        /*0018*/ 	.byte	0x04, 0x17
        /*001a*/ 	.short	(.L_37 - .L_36)
.L_36:
        /*001c*/ 	.word	0x00000000
        /*0020*/ 	.short	0x0002
        /*0022*/ 	.short	0x0010
        /*0024*/ 	.byte	0x00, 0xf0, 0x11, 0x00


	//----- nvinfo : EIATTR_KPARAM_INFO
	.align		4
.L_37:
        /*0028*/ 	.byte	0x04, 0x17
        /*002a*/ 	.short	(.L_39 - .L_38)
.L_38:
        /*002c*/ 	.word	0x00000000
        /*0030*/ 	.short	0x0001
        /*0032*/ 	.short	0x0008
        /*0034*/ 	.byte	0x00, 0xf5, 0x21, 0x00


	//----- nvinfo : EIATTR_KPARAM_INFO
	.align		4
.L_39:
        /*0038*/ 	.byte	0x04, 0x17
        /*003a*/ 	.short	(.L_41 - .L_40)
.L_40:
        /*003c*/ 	.word	0x00000000
        /*0040*/ 	.short	0x0000
        /*0042*/ 	.short	0x0000
        /*0044*/ 	.byte	0x00, 0xf5, 0x21, 0x00


	//----- nvinfo : EIATTR_SPARSE_MMA_MASK
	.align		4
.L_41:
        /*0048*/ 	.byte	0x03, 0x50
        /*004a*/ 	.short	0x0000


	//----- nvinfo : EIATTR_MAXREG_COUNT
	.align		4
        /*004c*/ 	.byte	0x03, 0x1b
        /*004e*/ 	.short	0x00ff


	//----- nvinfo : EIATTR_MERCURY_ISA_VERSION
	.align		4
        /*0050*/ 	.byte	0x03, 0x5f
        /*0052*/ 	.short	0x0101


	//----- nvinfo : EIATTR_VRC_CTA_INIT_COUNT
	.align		4
        /*0054*/ 	.byte	0x02, 0x4a
	.zero		1
	.zero		1


	//----- nvinfo : EIATTR_EXIT_INSTR_OFFSETS
	.align		4
        /*0058*/ 	.byte	0x04, 0x1c
        /*005a*/ 	.short	(.L_43 - .L_42)


	//   ....[0]....
.L_42:
        /*005c*/ 	.word	0x000000c0


	//   ....[1]....
        /*0060*/ 	.word	0x00000620


	//----- nvinfo : EIATTR_CRS_STACK_SIZE
	.align		4
.L_43:
        /*0064*/ 	.byte	0x04, 0x1e
        /*0066*/ 	.short	(.L_45 - .L_44)
.L_44:
        /*0068*/ 	.word	0x00000000


	//----- nvinfo : EIATTR_CBANK_PARAM_SIZE
	.align		4
.L_45:
        /*006c*/ 	.byte	0x03, 0x19
        /*006e*/ 	.short	0x0018


	//----- nvinfo : EIATTR_PARAM_CBANK
	.align		4
        /*0070*/ 	.byte	0x04, 0x0a
        /*0072*/ 	.short	(.L_47 - .L_46)
	.align		4
.L_46:
        /*0074*/ 	.word	index@(.nv.constant0._Z11sobelKernelPhS_ii)
        /*0078*/ 	.short	0x0380
        /*007a*/ 	.short	0x0018


	//----- nvinfo : EIATTR_SW_WAR
	.align		4
.L_47:
        /*007c*/ 	.byte	0x04, 0x36
        /*007e*/ 	.short	(.L_49 - .L_48)
.L_48:
        /*0080*/ 	.word	0x00000008
.L_49:


//--------------------- .nv.info._Z8bwKernelPhS_ii --------------------------
	.section	.nv.info._Z8bwKernelPhS_ii,"",@"SHT_CUDA_INFO"
	.sectionflags	@""
	.align	4


	//----- nvinfo : EIATTR_CUDA_API_VERSION
	.align		4
        /*0000*/ 	.byte	0x04, 0x37
        /*0002*/ 	.short	(.L_51 - .L_50)
.L_50:
        /*0004*/ 	.word	0x00000082


	//----- nvinfo : EIATTR_KPARAM_INFO
	.align		4
.L_51:
        /*0008*/ 	.byte	0x04, 0x17
        /*000a*/ 	.short	(.L_53 - .L_52)
.L_52:
        /*000c*/ 	.word	0x00000000
        /*0010*/ 	.short	0x0003
        /*0012*/ 	.short	0x0014
        /*0014*/ 	.byte	0x00, 0xf0, 0x11, 0x00


	//----- nvinfo : EIATTR_KPARAM_INFO
	.align		4
.L_53:
        /*0018*/ 	.byte	0x04, 0x17
        /*001a*/ 	.short	(.L_55 - .L_54)
.L_54:
        /*001c*/ 	.word	0x00000000
        /*0020*/ 	.short	0x0002
        /*0022*/ 	.short	0x0010
        /*0024*/ 	.byte	0x00, 0xf0, 0x11, 0x00


	//----- nvinfo : EIATTR_KPARAM_INFO
	.align		4
.L_55:
        /*0028*/ 	.byte	0x04, 0x17
        /*002a*/ 	.short	(.L_57 - .L_56)
.L_56:
        /*002c*/ 	.word	0x00000000
        /*0030*/ 	.short	0x0001
        /*0032*/ 	.short	0x0008
        /*0034*/ 	.byte	0x00, 0xf5, 0x21, 0x00


	//----- nvinfo : EIATTR_KPARAM_INFO
	.align		4
.L_57:
        /*0038*/ 	.byte	0x04, 0x17
        /*003a*/ 	.short	(.L_59 - .L_58)
.L_58:
        /*003c*/ 	.word	0x00000000
        /*0040*/ 	.short	0x0000
        /*0042*/ 	.short	0x0000
        /*0044*/ 	.byte	0x00, 0xf5, 0x21, 0x00


	//----- nvinfo : EIATTR_SPARSE_MMA_MASK
	.align		4
.L_59:
        /*0048*/ 	.byte	0x03, 0x50
        /*004a*/ 	.short	0x0000


	//----- nvinfo : EIATTR_MAXREG_COUNT
	.align		4
        /*004c*/ 	.byte	0x03, 0x1b
        /*004e*/ 	.short	0x00ff


	//----- nvinfo : EIATTR_MERCURY_ISA_VERSION
	.align		4
        /*0050*/ 	.byte	0x03, 0x5f
        /*0052*/ 	.short	0x0101


	//----- nvinfo : EIATTR_VRC_CTA_INIT_COUNT
	.align		4
        /*0054*/ 	.byte	0x02, 0x4a
	.zero		1
	.zero		1


	//----- nvinfo : EIATTR_EXIT_INSTR_OFFSETS
	.align		4
        /*0058*/ 	.byte	0x04, 0x1c
        /*005a*/ 	.short	(.L_61 - .L_60)


	//   ....[0]....
.L_60:
        /*005c*/ 	.word	0x000000c0


	//   ....[1]....
        /*0060*/ 	.word	0x00000210


	//----- nvinfo : EIATTR_CBANK_PARAM_SIZE
	.align		4
.L_61:
        /*0064*/ 	.byte	0x03, 0x19
        /*0066*/ 	.short	0x0018


	//----- nvinfo : EIATTR_PARAM_CBANK
	.align		4
        /*0068*/ 	.byte	0x04, 0x0a
        /*006a*/ 	.short	(.L_63 - .L_62)
	.align		4
.L_62:
        /*006c*/ 	.word	index@(.nv.constant0._Z8bwKernelPhS_ii)
        /*0070*/ 	.short	0x0380
        /*0072*/ 	.short	0x0018


	//----- nvinfo : EIATTR_SW_WAR
	.align		4
.L_63:
        /*0074*/ 	.byte	0x04, 0x36
        /*0076*/ 	.short	(.L_65 - .L_64)
.L_64:
        /*0078*/ 	.word	0x00000008
.L_65:


//--------------------- .nv.info._Z12mirrorKernelPhS_ii --------------------------
	.section	.nv.info._Z12mirrorKernelPhS_ii,"",@"SHT_CUDA_INFO"
	.sectionflags	@""
	.align	4


	//----- nvinfo : EIATTR_CUDA_API_VERSION
	.align		4
        /*0000*/ 	.byte	0x04, 0x37
        /*0002*/ 	.short	(.L_67 - .L_66)
.L_66:
        /*0004*/ 	.word	0x00000082


	//----- nvinfo : EIATTR_KPARAM_INFO
	.align		4
.L_67:
        /*0008*/ 	.byte	0x04, 0x17
        /*000a*/ 	.short	(.L_69 - .L_68)
.L_68:
        /*000c*/ 	.word	0x00000000
        /*0010*/ 	.short	0x0003
        /*0012*/ 	.short	0x0014
        /*0014*/ 	.byte	0x00, 0xf0, 0x11, 0x00


	//----- nvinfo : EIATTR_KPARAM_INFO
	.align		4
.L_69:
        /*0018*/ 	.byte	0x04, 0x17
        /*001a*/ 	.short	(.L_71 - .L_70)
.L_70:
        /*001c*/ 	.word	0x00000000
        /*0020*/ 	.short	0x0002
        /*0022*/ 	.short	0x0010
        /*0024*/ 	.byte	0x00, 0xf0, 0x11, 0x00


	//----- nvinfo : EIATTR_KPARAM_INFO
	.align		4
.L_71:
        /*0028*/ 	.byte	0x04, 0x17
        /*002a*/ 	.short	(.L_73 - .L_72)
.L_72:
        /*002c*/ 	.word	0x00000000
        /*0030*/ 	.short	0x0001
        /*0032*/ 	.short	0x0008
        /*0034*/ 	.byte	0x00, 0xf5, 0x21, 0x00


	//----- nvinfo : EIATTR_KPARAM_INFO
	.align		4
.L_73:
        /*0038*/ 	.byte	0x04, 0x17
        /*003a*/ 	.short	(.L_75 - .L_74)
.L_74:
        /*003c*/ 	.word	0x00000000
        /*0040*/ 	.short	0x0000
        /*0042*/ 	.short	0x0000
        /*0044*/ 	.byte	0x00, 0xf5, 0x21, 0x00


	//----- nvinfo : EIATTR_SPARSE_MMA_MASK
	.align		4
.L_75:
        /*0048*/ 	.byte	0x03, 0x50
        /*004a*/ 	.short	0x0000


	//----- nvinfo : EIATTR_MAXREG_COUNT
	.align		4
        /*004c*/ 	.byte	0x03, 0x1b
        /*004e*/ 	.short	0x00ff


	//----- nvinfo : EIATTR_MERCURY_ISA_VERSION
	.align		4
        /*0050*/ 	.byte	0x03, 0x5f
        /*0052*/ 	.short	0x0101


	//----- nvinfo : EIATTR_VRC_CTA_INIT_COUNT
	.align		4
        /*0054*/ 	.byte	0x02, 0x4a
	.zero		1
	.zero		1


	//----- nvinfo : EIATTR_EXIT_INSTR_OFFSETS
	.align		4
        /*0058*/ 	.byte	0x04, 0x1c
        /*005a*/ 	.short	(.L_77 - .L_76)


	//   ....[0]....
.L_76:
        /*005c*/ 	.word	0x000000c0


	//   ....[1]....
        /*0060*/ 	.word	0x00000240


	//----- nvinfo : EIATTR_CBANK_PARAM_SIZE
	.align		4
.L_77:
        /*0064*/ 	.byte	0x03, 0x19
        /*0066*/ 	.short	0x0018


	//----- nvinfo : EIATTR_PARAM_CBANK
	.align		4
        /*0068*/ 	.byte	0x04, 0x0a
        /*006a*/ 	.short	(.L_79 - .L_78)
	.align		4
.L_78:
        /*006c*/ 	.word	index@(.nv.constant0._Z12mirrorKernelPhS_ii)
        /*0070*/ 	.short	0x0380
        /*0072*/ 	.short	0x0018


	//----- nvinfo : EIATTR_SW_WAR
	.align		4
.L_79:
        /*0074*/ 	.byte	0x04, 0x36
        /*0076*/ 	.short	(.L_81 - .L_80)
.L_80:
        /*0078*/ 	.word	0x00000008
.L_81:


//--------------------- .nv.info._Z21linearTransformKernelPhS_iiff --------------------------
	.section	.nv.info._Z21linearTransformKernelPhS_iiff,"",@"SHT_CUDA_INFO"
	.sectionflags	@""
	.align	4


	//----- nvinfo : EIATTR_CUDA_API_VERSION
	.align		4
        /*0000*/ 	.byte	0x04, 0x37
        /*0002*/ 	.short	(.L_83 - .L_82)
.L_82:
        /*0004*/ 	.word	0x00000082


	//----- nvinfo : EIATTR_KPARAM_INFO
	.align		4
.L_83:
        /*0008*/ 	.byte	0x04, 0x17
        /*000a*/ 	.short	(.L_85 - .L_84)
.L_84:
        /*000c*/ 	.word	0x00000000
        /*0010*/ 	.short	0x0005
        /*0012*/ 	.short	0x001c
        /*0014*/ 	.byte	0x00, 0xf0, 0x11, 0x00


	//----- nvinfo : EIATTR_KPARAM_INFO
	.align		4
.L_85:
        /*0018*/ 	.byte	0x04, 0x17
        /*001a*/ 	.short	(.L_87 - .L_86)
.L_86:
        /*001c*/ 	.word	0x00000000
        /*0020*/ 	.short	0x0004
        /*0022*/ 	.short	0x0018
        /*0024*/ 	.byte	0x00, 0xf0, 0x11, 0x00


	//----- nvinfo : EIATTR_KPARAM_INFO
	.align		4
.L_87:
        /*0028*/ 	.byte	0x04, 0x17
        /*002a*/ 	.short	(.L_89 - .L_88)
.L_88:
        /*002c*/ 	.word	0x00000000
        /*0030*/ 	.short	0x0003
        /*0032*/ 	.short	0x0014
        /*0034*/ 	.byte	0x00, 0xf0, 0x11, 0x00


	//----- nvinfo : EIATTR_KPARAM_INFO
	.align		4
.L_89:
        /*0038*/ 	.byte	0x04, 0x17
        /*003a*/ 	.short	(.L_91 - .L_90)
.L_90:
        /*003c*/ 	.word	0x00000000
        /*0040*/ 	.short	0x0002
        /*0042*/ 	.short	0x0010
        /*0044*/ 	.byte	0x00, 0xf0, 0x11, 0x00


	//----- nvinfo : EIATTR_KPARAM_INFO
	.align		4
.L_91:
        /*0048*/ 	.byte	0x04, 0x17
        /*004a*/ 	.short	(.L_93 - .L_92)
.L_92:
        /*004c*/ 	.word	0x00000000
        /*0050*/ 	.short	0x0001
        /*0052*/ 	.short	0x0008
        /*0054*/ 	.byte	0x00, 0xf5, 0x21, 0x00


	//----- nvinfo : EIATTR_KPARAM_INFO
	.align		4
.L_93:
        /*0058*/ 	.byte	0x04, 0x17
        /*005a*/ 	.short	(.L_95 - .L_94)
.L_94:
        /*005c*/ 	.word	0x00000000
        /*0060*/ 	.short	0x0000
        /*0062*/ 	.short	0x0000
        /*0064*/ 	.byte	0x00, 0xf5, 0x21, 0x00


	//----- nvinfo : EIATTR_SPARSE_MMA_MASK
	.align		4
.L_95:
        /*0068*/ 	.byte	0x03, 0x50
        /*006a*/ 	.short	0x0000


	//----- nvinfo : EIATTR_MAXREG_COUNT
	.align		4
        /*006c*/ 	.byte	0x03, 0x1b
        /*006e*/ 	.short	0x00ff


	//----- nvinfo : EIATTR_MERCURY_ISA_VERSION
	.align		4
        /*0070*/ 	.byte	0x03, 0x5f
        /*0072*/ 	.short	0x0101


	//----- nvinfo : EIATTR_VRC_CTA_INIT_COUNT
	.align		4
        /*0074*/ 	.byte	0x02, 0x4a
	.zero		1
	.zero		1


	//----- nvinfo : EIATTR_EXIT_INSTR_OFFSETS
	.align		4
        /*0078*/ 	.byte	0x04, 0x1c
        /*007a*/ 	.short	(.L_97 - .L_96)


	//   ....[0]....
.L_96:
        /*007c*/ 	.word	0x000000c0


	//   ....[1]....
        /*0080*/ 	.word	0x000002e0


	//----- nvinfo : EIATTR_CBANK_PARAM_SIZE
	.align		4
.L_97:
        /*0084*/ 	.byte	0x03, 0x19
        /*0086*/ 	.short	0x0020


	//----- nvinfo : EIATTR_PARAM_CBANK
	.align		4
        /*0088*/ 	.byte	0x04, 0x0a
        /*008a*/ 	.short	(.L_99 - .L_98)
	.align		4
.L_98:
        /*008c*/ 	.word	index@(.nv.constant0._Z21linearTransformKernelPhS_iiff)
        /*0090*/ 	.short	0x0380
        /*0092*/ 	.short	0x0020


	//----- nvinfo : EIATTR_SW_WAR
	.align		4
.L_99:
        /*0094*/ 	.byte	0x04, 0x36
        /*0096*/ 	.short	(.L_101 - .L_100)
.L_100:
        /*0098*/ 	.word	0x00000008
.L_101:


//--------------------- .nv.info._Z13copyImgKernelPhS_ii --------------------------
	.section	.nv.info._Z13copyImgKernelPhS_ii,"",@"SHT_CUDA_INFO"
	.sectionflags	@""
	.align	4


	//----- nvinfo : EIATTR_CUDA_API_VERSION
	.align		4
        /*0000*/ 	.byte	0x04, 0x37
        /*0002*/ 	.short	(.L_103 - .L_102)
.L_102:
        /*0004*/ 	.word	0x00000082


	//----- nvinfo : EIATTR_KPARAM_INFO
	.align		4
.L_103:
        /*0008*/ 	.byte	0x04, 0x17
        /*000a*/ 	.short	(.L_105 - .L_104)
.L_104:
        /*000c*/ 	.word	0x00000000
        /*0010*/ 	.short	0x0003
        /*0012*/ 	.short	0x0014
        /*0014*/ 	.byte	0x00, 0xf0, 0x11, 0x00


	//----- nvinfo : EIATTR_KPARAM_INFO
	.align		4
.L_105:
        /*0018*/ 	.byte	0x04, 0x17
        /*001a*/ 	.short	(.L_107 - .L_106)
.L_106:
        /*001c*/ 	.word	0x00000000
        /*0020*/ 	.short	0x0002
        /*0022*/ 	.short	0x0010
        /*0024*/ 	.byte	0x00, 0xf0, 0x11, 0x00


	//----- nvinfo : EIATTR_KPARAM_INFO
	.align		4
.L_107:
        /*0028*/ 	.byte	0x04, 0x17
        /*002a*/ 	.short	(.L_109 - .L_108)
.L_108:
        /*002c*/ 	.word	0x00000000
        /*0030*/ 	.short	0x0001
        /*0032*/ 	.short	0x0008
        /*0034*/ 	.byte	0x00, 0xf5, 0x21, 0x00


	//----- nvinfo : EIATTR_KPARAM_INFO
	.align		4
.L_109:
        /*0038*/ 	.byte	0x04, 0x17
        /*003a*/ 	.short	(.L_111 - .L_110)
.L_110:
        /*003c*/ 	.word	0x00000000
        /*0040*/ 	.short	0x0000
        /*0042*/ 	.short	0x0000
        /*0044*/ 	.byte	0x00, 0xf5, 0x21, 0x00


	//----- nvinfo : EIATTR_SPARSE_MMA_MASK
	.align		4
.L_111:
        /*0048*/ 	.byte	0x03, 0x50
        /*004a*/ 	.short	0x0000


	//----- nvinfo : EIATTR_MAXREG_COUNT
	.align		4
        /*004c*/ 	.byte	0x03, 0x1b
        /*004e*/ 	.short	0x00ff


	//----- nvinfo : EIATTR_MERCURY_ISA_VERSION
	.align		4
        /*0050*/ 	.byte	0x03, 0x5f
        /*0052*/ 	.short	0x0101


	//----- nvinfo : EIATTR_VRC_CTA_INIT_COUNT
	.align		4
        /*0054*/ 	.byte	0x02, 0x4a
	.zero		1
	.zero		1


	//----- nvinfo : EIATTR_EXIT_INSTR_OFFSETS
	.align		4
        /*0058*/ 	.byte	0x04, 0x1c
        /*005a*/ 	.short	(.L_113 - .L_112)


	//   ....[0]....
.L_112:
        /*005c*/ 	.word	0x000000c0


	//   ....[1]....
        /*0060*/ 	.word	0x000001e0


	//----- nvinfo : EIATTR_CBANK_PARAM_SIZE
	.align		4
.L_113:
        /*0064*/ 	.byte	0x03, 0x19
        /*0066*/ 	.short	0x0018


	//----- nvinfo : EIATTR_PARAM_CBANK
	.align		4
        /*0068*/ 	.byte	0x04, 0x0a
        /*006a*/ 	.short	(.L_115 - .L_114)
	.align		4
.L_114:
        /*006c*/ 	.word	index@(.nv.constant0._Z13copyImgKernelPhS_ii)
        /*0070*/ 	.short	0x0380
        /*0072*/ 	.short	0x0018


	//----- nvinfo : EIATTR_SW_WAR
	.align		4
.L_115:
        /*0074*/ 	.byte	0x04, 0x36
        /*0076*/ 	.short	(.L_117 - .L_116)
.L_116:
        /*0078*/ 	.word	0x00000008
.L_117:


//--------------------- .nv.callgraph             --------------------------
	.section	.nv.callgraph,"",@"SHT_CUDA_CALLGRAPH"
	.align	4
	.sectionentsize	8
	.align		4
        /*0000*/ 	.word	0x00000000
	.align		4
        /*0004*/ 	.word	0xffffffff
	.align		4
        /*0008*/ 	.word	0x00000000
	.align		4
        /*000c*/ 	.word	0xfffffffe
	.align		4
        /*0010*/ 	.word	0x00000000
	.align		4
        /*0014*/ 	.word	0xfffffffd
	.align		4
        /*0018*/ 	.word	0x00000000
	.align		4
        /*001c*/ 	.word	0xfffffffc


//--------------------- .text._Z11sobelKernelPhS_ii --------------------------
	.section	.text._Z11sobelKernelPhS_ii,"ax",@progbits
	.align	128
        .global         _Z11sobelKernelPhS_ii
        .type           _Z11sobelKernelPhS_ii,@function
        .size           _Z11sobelKernelPhS_ii,(.L_x_11 - _Z11sobelKernelPhS_ii)
        .other          _Z11sobelKernelPhS_ii,@"STO_CUDA_ENTRY STV_DEFAULT"
_Z11sobelKernelPhS_ii:
.text._Z11sobelKernelPhS_ii:
[----:B------:R-:W-:Y:S01]  /*0000*/  LDC R1, c[0x0][0x37c] ;  /* 0x0000df00ff017b82 */ /* 0x000fe20000000800 */
[----:B------:R-:W0:Y:S07]  /*0010*/  S2R R0, SR_TID.Y ;  /* 0x0000000000007919 */ /* 0x000e2e0000002200 */
[----:B------:R-:W1:Y:S01]  /*0020*/  LDC R2, c[0x0][0x360] ;  /* 0x0000d800ff027b82 */ /* 0x000e620000000800 */
[----:B------:R-:W1:Y:S07]  /*0030*/  S2R R9, SR_TID.X ;  /* 0x0000000000097919 */ /* 0x000e6e0000002100 */
[----:B------:R-:W0:Y:S08]  /*0040*/  S2UR UR5, SR_CTAID.Y ;  /* 0x00000000000579c3 */ /* 0x000e300000002600 */
[----:B------:R-:W0:Y:S08]  /*0050*/  LDC R3, c[0x0][0x364] ;  /* 0x0000d900ff037b82 */ /* 0x000e300000000800 */
[----:B------:R-:W1:Y:S08]  /*0060*/  S2UR UR4, SR_CTAID.X ;  /* 0x00000000000479c3 */ /* 0x000e700000002500 */
[----:B------:R-:W2:Y:S01]  /*0070*/  LDC.64 R4, c[0x0][0x390] ;  /* 0x0000e400ff047b82 */ /* 0x000ea20000000a00 */
[----:B0-----:R-:W-:-:S02]  /*0080*/  IMAD R0, R3, UR5, R0 ;  /* 0x0000000503007c24 */ /* 0x001fc4000f8e0200 */
[----:B-1----:R-:W-:-:S03]  /*0090*/  IMAD R9, R2, UR4, R9 ;  /* 0x0000000402097c24 */ /* 0x002fc6000f8e0209 */
[----:B--2---:R-:W-:-:S04]  /*00a0*/  ISETP.GE.AND P0, PT, R0, R5, PT ;  /* 0x000000050000720c */ /* 0x004fc80003f06270 */
[----:B------:R-:W-:-:S13]  /*00b0*/  ISETP.GE.OR P0, PT, R9, R4, P0 ;  /* 0x000000040900720c */ /* 0x000fda0000706670 */
[----:B------:R-:W-:Y:S05]  /*00c0*/  @P0 EXIT ;  /* 0x000000000000094d */ /* 0x000fea0003800000 */
[----:B------:R-:W0:Y:S01]  /*00d0*/  LDCU.64 UR6, c[0x0][0x380] ;  /* 0x00007000ff0677ac */ /* 0x000e220008000a00 */
[----:B------:R-:W-:Y:S01]  /*00e0*/  IMAD R7, R0, R4, R9 ;  /* 0x0000000400077224 */ /* 0x000fe200078e0209 */
[----:B------:R-:W1:Y:S04]  /*00f0*/  LDCU.64 UR4, c[0x0][0x358] ;  /* 0x00006b00ff0477ac */ /* 0x000e680008000a00 */
[----:B------:R-:W-:-:S04]  /*0100*/  SHF.L.U32 R7, R7, 0x2, RZ ;  /* 0x0000000207077819 */ /* 0x000fc800000006ff */
[----:B------:R-:W-:Y:S02]  /*0110*/  SHF.R.S32.HI R12, RZ, 0x1f, R7 ;  /* 0x0000001fff0c7819 */ /* 0x000fe40000011407 */
[----:B0-----:R-:W-:-:S04]  /*0120*/  IADD3 R2, P0, PT, R7, UR6, RZ ;  /* 0x0000000607027c10 */ /* 0x001fc8000ff1e0ff */
[----:B------:R-:W-:-:S05]  /*0130*/  IADD3.X R3, PT, PT, R12, UR7, RZ, P0, !PT ;  /* 0x000000070c037c10 */ /* 0x000fca00087fe4ff */
[----:B-1----:R0:W5:Y:S01]  /*0140*/  LDG.E.U8 R6, desc[UR4][R2.64+0x3] ;  /* 0x0000030402067981 */ /* 0x002162000c1e1100 */
[----:B------:R-:W-:Y:S01]  /*0150*/  IADD3 R8, PT, PT, R4, -0x1, RZ ;  /* 0xffffffff04087810 */ /* 0x000fe20007ffe0ff */
[----:B------:R-:W-:Y:S01]  /*0160*/  VIADD R5, R5, 0xffffffff ;  /* 0xffffffff05057836 */ /* 0x000fe20000000000 */
[----:B------:R-:W-:Y:S02]  /*0170*/  BSSY.RECONVERGENT B0, `(.L_x_0) ;  /* 0x0000043000007945 */ /* 0x000fe40003800200 */
[----:B------:R-:W-:-:S04]  /*0180*/  ISETP.GE.AND P0, PT, R9, R8, PT ;  /* 0x000000080900720c */ /* 0x000fc80003f06270 */
[----:B------:R-:W-:-:S04]  /*0190*/  ISETP.LT.OR P0, PT, R9, 0x1, P0 ;  /* 0x000000010900780c */ /* 0x000fc80000701670 */
[----:B------:R-:W-:-:S04]  /*01a0*/  ISETP.EQ.OR P0, PT, R0, RZ, P0 ;  /* 0x000000ff0000720c */ /* 0x000fc80000702670 */
[----:B------:R-:W-:Y:S02]  /*01b0*/  ISETP.GE.U32.OR P0, PT, R0, R5, P0 ;  /* 0x000000050000720c */ /* 0x000fe40000706470 */
[----:B------:R-:W-:-:S11]  /*01c0*/  PRMT R5, RZ, 0x7610, R5 ;  /* 0x00007610ff057816 */ /* 0x000fd60000000005 */
[----:B0-----:R-:W-:Y:S05]  /*01d0*/  @P0 BRA `(.L_x_1) ;  /* 0x0000000000f00947 */ /* 0x001fea0003800000 */
[----:B------:R-:W-:Y:S01]  /*01e0*/  IMAD R0, R0, R4, -R4 ;  /* 0x0000000400007224 */ /* 0x000fe200078e0a04 */
[----:B------:R-:W-:Y:S01]  /*01f0*/  IADD3 R10, P1, PT, R2, -0x4, RZ ;  /* 0xfffffffc020a7810 */ /* 0x000fe20007f3e0ff */
[----:B------:R-:W2:Y:S03]  /*0200*/  LDG.E.U8 R14, desc[UR4][R2.64+-0x4] ;  /* 0xfffffc04020e7981 */ /* 0x000ea6000c1e1100 */
[----:B------:R-:W-:Y:S02]  /*0210*/  IADD3 R0, PT, PT, R9, R0, RZ ;  /* 0x0000000009007210 */ /* 0x000fe40007ffe0ff */
[----:B------:R-:W-:Y:S02]  /*0220*/  IADD3.X R11, PT, PT, R3, -0x1, RZ, P1, !PT ;  /* 0xffffffff030b7810 */ /* 0x000fe40000ffe4ff */
[----:B------:R-:W-:-:S04]  /*0230*/  LEA R0, R0, 0xfffffffc, 0x2 ;  /* 0xfffffffc00007811 */ /* 0x000fc800078e10ff */
[----:B------:R-:W-:-:S04]  /*0240*/  IADD3 R8, P0, PT, R0, UR6, RZ ;  /* 0x0000000600087c10 */ /* 0x000fc8000ff1e0ff */
[----:B------:R-:W-:Y:S01]  /*0250*/  LEA.HI.X.SX32 R9, R0, UR7, 0x1, P0 ;  /* 0x0000000700097c11 */ /* 0x000fe200080f0eff */
[----:B------:R-:W-:Y:S02]  /*0260*/  IMAD.WIDE R10, R4, 0x4, R10 ;  /* 0x00000004040a7825 */ /* 0x000fe400078e020a */
[----:B------:R0:W3:Y:S04]  /*0270*/  LDG.E.U8 R4, desc[UR4][R2.64+0x4] ;  /* 0x0000040402047981 */ /* 0x0000e8000c1e1100 */
[----:B------:R-:W4:Y:S04]  /*0280*/  LDG.E.U8 R13, desc[UR4][R8.64] ;  /* 0x00000004080d7981 */ /* 0x000f28000c1e1100 */
[----:B------:R-:W3:Y:S04]  /*0290*/  LDG.E.U8 R16, desc[UR4][R8.64+0x4] ;  /* 0x0000040408107981 */ /* 0x000ee8000c1e1100 */
[----:B------:R-:W3:Y:S04]  /*02a0*/  LDG.E.U8 R15, desc[UR4][R10.64] ;  /* 0x000000040a0f7981 */ /* 0x000ee8000c1e1100 */
[----:B------:R-:W0:Y:S04]  /*02b0*/  LDG.E.U8 R17, desc[UR4][R10.64+0x4] ;  /* 0x000004040a117981 */ /* 0x000e28000c1e1100 */
[----:B------:R-:W3:Y:S04]  /*02c0*/  LDG.E.U8 R0, desc[UR4][R8.64+0x8] ;  /* 0x0000080408007981 */ /* 0x000ee8000c1e1100 */
[----:B------:R-:W3:Y:S01]  /*02d0*/  LDG.E.U8 R5, desc[UR4][R10.64+0x8] ;  /* 0x000008040a057981 */ /* 0x000ee2000c1e1100 */
[----:B------:R-:W-:Y:S01]  /*02e0*/  BSSY.RECONVERGENT B1, `(.L_x_2) ;  /* 0x0000028000017945 */ /* 0x000fe20003800200 */
[----:B--2---:R-:W-:-:S05]  /*02f0*/  I2FP.F32.U32 R14, R14 ;  /* 0x0000000e000e7245 */ /* 0x004fca0000201000 */
[----:B------:R-:W-:Y:S01]  /*0300*/  FADD R14, R14, R14 ;  /* 0x0000000e0e0e7221 */ /* 0x000fe20000000000 */
[----:B----4-:R-:W-:Y:S02]  /*0310*/  I2FP.F32.U32 R13, R13 ;  /* 0x0000000d000d7245 */ /* 0x010fe40000201000 */
[----:B---3--:R-:W-:-:S03]  /*0320*/  I2FP.F32.U32 R16, R16 ;  /* 0x0000001000107245 */ /* 0x008fc60000201000 */
[----:B------:R-:W-:Y:S01]  /*0330*/  FADD R13, RZ, -R13 ;  /* 0x8000000dff0d7221 */ /* 0x000fe20000000000 */
[----:B------:R-:W-:-:S03]  /*0340*/  I2FP.F32.U32 R15, R15 ;  /* 0x0000000f000f7245 */ /* 0x000fc60000201000 */
[C---:B------:R-:W-:Y:S01]  /*0350*/  FADD R14, R13.reuse, -R14 ;  /* 0x8000000e0d0e7221 */ /* 0x040fe20000000000 */
[----:B------:R-:W-:Y:S01]  /*0360*/  FADD R16, R16, R16 ;  /* 0x0000001010107221 */ /* 0x000fe20000000000 */
[--C-:B------:R-:W-:Y:S02]  /*0370*/  FADD R13, R13, R15.reuse ;  /* 0x0000000f0d0d7221 */ /* 0x100fe40000000000 */
[----:B------:R-:W-:Y:S02]  /*0380*/  FADD R14, R14, -R15 ;  /* 0x8000000f0e0e7221 */ /* 0x000fe40000000000 */
[----:B------:R-:W-:Y:S02]  /*0390*/  FADD R13, R13, -R16 ;  /* 0x800000100d0d7221 */ /* 0x000fe40000000000 */
[----:B------:R-:W-:Y:S01]  /*03a0*/  FADD R14, RZ, R14 ;  /* 0x0000000eff0e7221 */ /* 0x000fe20000000000 */
[----:B0-----:R-:W-:Y:S01]  /*03b0*/  I2FP.F32.U32 R2, R17 ;  /* 0x0000001100027245 */ /* 0x001fe20000201000 */
[----:B------:R-:W-:-:S02]  /*03c0*/  FADD R13, RZ, R13 ;  /* 0x0000000dff0d7221 */ /* 0x000fc40000000000 */
[----:B------:R-:W-:Y:S01]  /*03d0*/  FADD R14, RZ, R14 ;  /* 0x0000000eff0e7221 */ /* 0x000fe20000000000 */
[----:B------:R-:W-:Y:S01]  /*03e0*/  I2FP.F32.U32 R3, R0 ;  /* 0x0000000000037245 */ /* 0x000fe20000201000 */
[----:B------:R-:W-:Y:S02]  /*03f0*/  FFMA R2, R2, 2, R13 ;  /* 0x4000000002027823 */ /* 0x000fe4000000000d */
[----:B------:R-:W-:Y:S02]  /*0400*/  FADD R14, RZ, R14 ;  /* 0x0000000eff0e7221 */ /* 0x000fe40000000000 */
[--C-:B------:R-:W-:Y:S02]  /*0410*/  FADD R2, R2, -R3.reuse ;  /* 0x8000000302027221 */ /* 0x100fe40000000000 */
[----:B------:R-:W-:Y:S01]  /*0420*/  FADD R14, R14, R3 ;  /* 0x000000030e0e7221 */ /* 0x000fe20000000000 */
[----:B------:R-:W-:Y:S02]  /*0430*/  I2FP.F32.U32 R3, R4 ;  /* 0x0000000400037245 */ /* 0x000fe40000201000 */
[----:B------:R-:W-:Y:S01]  /*0440*/  I2FP.F32.U32 R5, R5 ;  /* 0x0000000500057245 */ /* 0x000fe20000201000 */
[----:B------:R-:W-:-:S02]  /*0450*/  FADD R2, RZ, R2 ;  /* 0x00000002ff027221 */ /* 0x000fc40000000000 */
[----:B------:R-:W-:Y:S02]  /*0460*/  FFMA R3, R3, 2, R14 ;  /* 0x4000000003037823 */ /* 0x000fe4000000000e */
[--C-:B------:R-:W-:Y:S02]  /*0470*/  FADD R2, R2, R5.reuse ;  /* 0x0000000502027221 */ /* 0x100fe40000000000 */
[----:B------:R-:W-:Y:S02]  /*0480*/  FADD R3, R3, R5 ;  /* 0x0000000503037221 */ /* 0x000fe40000000000 */
[----:B------:R-:W-:-:S04]  /*0490*/  FMUL R2, R2, R2 ;  /* 0x0000000202027220 */ /* 0x000fc80000400000 */
[----:B------:R-:W-:-:S05]  /*04a0*/  FFMA R0, R3, R3, R2 ;  /* 0x0000000303007223 */ /* 0x000fca0000000002 */
[----:B------:R-:W-:Y:S01]  /*04b0*/  IADD3 R2, PT, PT, R0, -0xd000000, RZ ;  /* 0xf300000000027810 */ /* 0x000fe20007ffe0ff */
[----:B------:R0:W1:Y:S03]  /*04c0*/  MUFU.RSQ R3, R0 ;  /* 0x0000000000037308 */ /* 0x0000660000001400 */
[----:B------:R-:W-:-:S13]  /*04d0*/  ISETP.GT.U32.AND P0, PT, R2, 0x727fffff, PT ;  /* 0x727fffff0200780c */ /* 0x000fda0003f04070 */
[----:B0-----:R-:W-:Y:S05]  /*04e0*/  @!P0 BRA `(.L_x_3) ;  /* 0x00000000000c8947 */ /* 0x001fea0003800000 */
[----:B------:R-:W-:-:S07]  /*04f0*/  MOV R9, 0x510 ;  /* 0x0000051000097802 */ /* 0x000fce0000000f00 */
[----:B-1---5:R-:W-:Y:S05]  /*0500*/  CALL.REL.NOINC `($__internal_0_$__cuda_sm20_sqrt_rn_f32_slowpath) ;  /* 0x0000000000487944 */ /* 0x022fea0003c00000 */
[----:B------:R-:W-:Y:S05]  /*0510*/  BRA `(.L_x_4) ;  /* 0x0000000000107947 */ /* 0x000fea0003800000 */
.L_x_3:
[----:B-1----:R-:W-:Y:S01]  /*0520*/  FMUL.FTZ R5, R0, R3 ;  /* 0x0000000300057220 */ /* 0x002fe20000410000 */
[----:B------:R-:W-:-:S03]  /*0530*/  FMUL.FTZ R3, R3, 0.5 ;  /* 0x3f00000003037820 */ /* 0x000fc60000410000 */
[----:B------:R-:W-:-:S04]  /*0540*/  FFMA R0, -R5, R5, R0 ;  /* 0x0000000505007223 */ /* 0x000fc80000000100 */
[----:B------:R-:W-:-:S07]  /*0550*/  FFMA R0, R0, R3, R5 ;  /* 0x0000000300007223 */ /* 0x000fce0000000005 */
.L_x_4:
[----:B------:R-:W-:Y:S05]  /*0560*/  BSYNC.RECONVERGENT B1 ;  /* 0x0000000000017941 */ /* 0x000fea0003800200 */
.L_x_2:
[----:B------:R-:W-:-:S06]  /*0570*/  FMNMX.NAN R0, R0, 255, PT ;  /* 0x437f000000007809 */ /* 0x000fcc0003820000 */
[----:B------:R-:W0:Y:S02]  /*0580*/  F2I.U32.TRUNC.NTZ R0, R0 ;  /* 0x0000000000007305 */ /* 0x000e24000020f000 */
[----:B0-----:R-:W-:-:S07]  /*0590*/  PRMT R5, R0, 0x7610, R5 ;  /* 0x0000761000057816 */ /* 0x001fce0000000005 */
.L_x_1:
[----:B------:R-:W-:Y:S05]  /*05a0*/  BSYNC.RECONVERGENT B0 ;  /* 0x0000000000007941 */ /* 0x000fea0003800200 */
.L_x_0:
[----:B------:R-:W0:Y:S02]  /*05b0*/  LDCU.64 UR8, c[0x0][0x388] ;  /* 0x00007100ff0877ac */ /* 0x000e240008000a00 */
[----:B0-----:R-:W-:-:S04]  /*05c0*/  IADD3 R2, P0, PT, R7, UR8, RZ ;  /* 0x0000000807027c10 */ /* 0x001fc8000ff1e0ff */
[----:B------:R-:W-:-:S05]  /*05d0*/  IADD3.X R3, PT, PT, R12, UR9, RZ, P0, !PT ;  /* 0x000000090c037c10 */ /* 0x000fca00087fe4ff */
[----:B-----5:R-:W-:Y:S04]  /*05e0*/  STG.E.U8 desc[UR4][R2.64+0x3], R6 ;  /* 0x0000030602007986 */ /* 0x020fe8000c101104 */
[----:B------:R-:W-:Y:S04]  /*05f0*/  STG.E.U8 desc[UR4][R2.64], R5 ;  /* 0x0000000502007986 */ /* 0x000fe8000c101104 */
[----:B------:R-:W-:Y:S04]  /*0600*/  STG.E.U8 desc[UR4][R2.64+0x1], R5 ;  /* 0x0000010502007986 */ /* 0x000fe8000c101104 */
[----:B------:R-:W-:Y:S01]  /*0610*/  STG.E.U8 desc[UR4][R2.64+0x2], R5 ;  /* 0x0000020502007986 */ /* 0x000fe2000c101104 */
[----:B------:R-:W-:Y:S05]  /*0620*/  EXIT ;  /* 0x000000000000794d */ /* 0x000fea0003800000 */
        .weak           $__internal_0_$__cuda_sm20_sqrt_rn_f32_slowpath
        .type           $__internal_0_$__cuda_sm20_sqrt_rn_f32_slowpath,@function
        .size           $__internal_0_$__cuda_sm20_sqrt_rn_f32_slowpath,(.L_x_11 - $__internal_0_$__cuda_sm20_sqrt_rn_f32_slowpath)
$__internal_0_$__cuda_sm20_sqrt_rn_f32_slowpath:
[----:B------:R-:W-:-:S13]  /*0630*/  LOP3.LUT P0, RZ, R0, 0x7fffffff, RZ, 0xc0, !PT ;  /* 0x7fffffff00ff7812 */ /* 0x000fda000780c0ff */
[----:B------:R-:W-:Y:S01]  /*0640*/  @!P0 IMAD.MOV.U32 R2, RZ, RZ, R0 ;  /* 0x000000ffff028224 */ /* 0x000fe200078e0000 */
[----:B------:R-:W-:Y:S06]  /*0650*/  @!P0 BRA `(.L_x_5) ;  /* 0x0000000000408947 */ /* 0x000fec0003800000 */
[----:B------:R-:W-:-:S13]  /*0660*/  FSETP.GEU.FTZ.AND P0, PT, R0, RZ, PT ;  /* 0x000000ff0000720b */ /* 0x000fda0003f1e000 */
[----:B------:R-:W-:Y:S01]  /*0670*/  @!P0 MOV R2, 0x7fffffff ;  /* 0x7fffffff00028802 */ /* 0x000fe20000000f00 */
[----:B------:R-:W-:Y:S06]  /*0680*/  @!P0 BRA `(.L_x_5) ;  /* 0x0000000000348947 */ /* 0x000fec0003800000 */
[----:B------:R-:W-:-:S13]  /*0690*/  FSETP.GTU.FTZ.AND P0, PT, |R0|, +INF , PT ;  /* 0x7f8000000000780b */ /* 0x000fda0003f1c200 */
[----:B------:R-:W-:Y:S01]  /*06a0*/  @P0 FADD.FTZ R2, R0, 1 ;  /* 0x3f80000000020421 */ /* 0x000fe20000010000 */
[----:B------:R-:W-:Y:S06]  /*06b0*/  @P0 BRA `(.L_x_5) ;  /* 0x0000000000280947 */ /* 0x000fec0003800000 */
[----:B------:R-:W-:-:S13]  /*06c0*/  FSETP.NEU.FTZ.AND P0, PT, |R0|, +INF , PT ;  /* 0x7f8000000000780b */ /* 0x000fda0003f1d200 */
[----:B------:R-:W-:-:S04]  /*06d0*/  @P0 FFMA R3, R0, 1.84467440737095516160e+19, RZ ;  /* 0x5f80000000030823 */ /* 0x000fc800000000ff */
[----:B------:R-:W0:Y:S02]  /*06e0*/  @P0 MUFU.RSQ R2, R3 ;  /* 0x0000000300020308 */ /* 0x000e240000001400 */
[----:B0-----:R-:W-:Y:S01]  /*06f0*/  @P0 FMUL.FTZ R4, R3, R2 ;  /* 0x0000000203040220 */ /* 0x001fe20000410000 */
[----:B------:R-:W-:Y:S01]  /*0700*/  @P0 FMUL.FTZ R8, R2, 0.5 ;  /* 0x3f00000002080820 */ /* 0x000fe20000410000 */
[----:B------:R-:W-:Y:S02]  /*0710*/  @!P0 MOV R2, R0 ;  /* 0x0000000000028202 */ /* 0x000fe40000000f00 */
[----:B------:R-:W-:-:S04]  /*0720*/  @P0 FADD.FTZ R5, -R4, -RZ ;  /* 0x800000ff04050221 */ /* 0x000fc80000010100 */
[----:B------:R-:W-:-:S04]  /*0730*/  @P0 FFMA R5, R4, R5, R3 ;  /* 0x0000000504050223 */ /* 0x000fc80000000003 */
[----:B------:R-:W-:-:S04]  /*0740*/  @P0 FFMA R5, R5, R8, R4 ;  /* 0x0000000805050223 */ /* 0x000fc80000000004 */
[----:B------:R-:W-:-:S07]  /*0750*/  @P0 FMUL.FTZ R2, R5, 2.3283064365386962891e-10 ;  /* 0x2f80000005020820 */ /* 0x000fce0000410000 */
.L_x_5:
[----:B------:R-:W-:Y:S02]  /*0760*/  HFMA2 R3, -RZ, RZ, 0, 0 ;  /* 0x00000000ff037431 */ /* 0x000fe400000001ff */
[----:B------:R-:W-:Y:S01]  /*0770*/  IMAD.MOV.U32 R0, RZ, RZ, R2 ;  /* 0x000000ffff007224 */ /* 0x000fe200078e0002 */
[----:B------:R-:W-:-:S04]  /*0780*/  MOV R2, R9 ;  /* 0x0000000900027202 */ /* 0x000fc80000000f00 */
[----:B------:R-:W-:Y:S05]  /*0790*/  RET.REL.NODEC R2 `(_Z11sobelKernelPhS_ii) ;  /* 0xfffffff802187950 */ /* 0x000fea0003c3ffff */
.L_x_6:
[----:B------:R-:W-:-:S00]  /*07a0*/  BRA `(.L_x_6) ;  /* 0xfffffffc00fc7947 */ /* 0x000fc0000383ffff */
[----:B------:R-:W-:-:S00]  /*07b0*/  NOP ;  /* 0x0000000000007918 */ /* 0x000fc00000000000 */
        /* <DEDUP_REMOVED lines=12> */
.L_x_11:


//--------------------- .text._Z8bwKernelPhS_ii   --------------------------
	.section	.text._Z8bwKernelPhS_ii,"ax",@progbits
	.align	128
        .global         _Z8bwKernelPhS_ii
        .type           _Z8bwKernelPhS_ii,@function
        .size           _Z8bwKernelPhS_ii,(.L_x_13 - _Z8bwKernelPhS_ii)
        .other          _Z8bwKernelPhS_ii,@"STO_CUDA_ENTRY STV_DEFAULT"
_Z8bwKernelPhS_ii:
.text._Z8bwKernelPhS_ii:
[----:B------:R-:W-:Y:S01]  /*0000*/  LDC R1, c[0x0][0x37c] ;  /* 0x0000df00ff017b82 */ /* 0x000fe20000000800 */
[----:B------:R-:W0:Y:S07]  /*0010*/  S2R R3, SR_TID.Y ;  /* 0x0000000000037919 */ /* 0x000e2e0000002200 */
[----:B------:R-:W1:Y:S01]  /*0020*/  LDC R5, c[0x0][0x360] ;  /* 0x0000d800ff057b82 */ /* 0x000e620000000800 */
[----:B------:R-:W2:Y:S01]  /*0030*/  LDCU.64 UR6, c[0x0][0x390] ;  /* 0x00007200ff0677ac */ /* 0x000ea20008000a00 */
[----:B------:R-:W1:Y:S06]  /*0040*/  S2R R0, SR_TID.X ;  /* 0x0000000000007919 */ /* 0x000e6c0000002100 */
[----:B------:R-:W0:Y:S08]  /*0050*/  S2UR UR5, SR_CTAID.Y ;  /* 0x00000000000579c3 */ /* 0x000e300000002600 */
[----:B------:R-:W0:Y:S08]  /*0060*/  LDC R2, c[0x0][0x364] ;  /* 0x0000d900ff027b82 */ /* 0x000e300000000800 */
[----:B------:R-:W1:Y:S01]  /*0070*/  S2UR UR4, SR_CTAID.X ;  /* 0x00000000000479c3 */ /* 0x000e620000002500 */
[----:B0-----:R-:W-:-:S05]  /*0080*/  IMAD R3, R2, UR5, R3 ;  /* 0x0000000502037c24 */ /* 0x001fca000f8e0203 */
[----:B--2---:R-:W-:Y:S01]  /*0090*/  ISETP.GE.AND P0, PT, R3, UR7, PT ;  /* 0x0000000703007c0c */ /* 0x004fe2000bf06270 */
[----:B-1----:R-:W-:-:S05]  /*00a0*/  IMAD R0, R5, UR4, R0 ;  /* 0x0000000405007c24 */ /* 0x002fca000f8e0200 */
[----:B------:R-:W-:-:S13]  /*00b0*/  ISETP.GE.OR P0, PT, R0, UR6, P0 ;  /* 0x0000000600007c0c */ /* 0x000fda0008706670 */
[----:B------:R-:W-:Y:S05]  /*00c0*/  @P0 EXIT ;  /* 0x000000000000094d */ /* 0x000fea0003800000 */
[----:B------:R-:W0:Y:S01]  /*00d0*/  LDCU.128 UR8, c[0x0][0x380] ;  /* 0x00007000ff0877ac */ /* 0x000e220008000c00 */
[----:B------:R-:W-:Y:S01]  /*00e0*/  IMAD R0, R3, UR6, R0 ;  /* 0x0000000603007c24 */ /* 0x000fe2000f8e0200 */
[----:B------:R-:W1:Y:S03]  /*00f0*/  LDCU.64 UR4, c[0x0][0x358] ;  /* 0x00006b00ff0477ac */ /* 0x000e660008000a00 */
[----:B------:R-:W-:-:S05]  /*0100*/  IMAD.SHL.U32 R0, R0, 0x4, RZ ;  /* 0x0000000400007824 */ /* 0x000fca00078e00ff */
[----:B------:R-:W-:Y:S02]  /*0110*/  SHF.R.S32.HI R8, RZ, 0x1f, R0 ;  /* 0x0000001fff087819 */ /* 0x000fe40000011400 */
[----:B0-----:R-:W-:-:S04]  /*0120*/  IADD3 R2, P0, PT, R0, UR8, RZ ;  /* 0x0000000800027c10 */ /* 0x001fc8000ff1e0ff */
[----:B------:R-:W-:-:S05]  /*0130*/  IADD3.X R3, PT, PT, R8, UR9, RZ, P0, !PT ;  /* 0x0000000908037c10 */ /* 0x000fca00087fe4ff */
[----:B-1----:R-:W2:Y:S04]  /*0140*/  LDG.E.U8 R4, desc[UR4][R2.64] ;  /* 0x0000000402047981 */ /* 0x002ea8000c1e1100 */
[----:B------:R-:W2:Y:S04]  /*0150*/  LDG.E.U8 R5, desc[UR4][R2.64+0x1] ;  /* 0x0000010402057981 */ /* 0x000ea8000c1e1100 */
[----:B------:R-:W2:Y:S04]  /*0160*/  LDG.E.U8 R6, desc[UR4][R2.64+0x2] ;  /* 0x0000020402067981 */ /* 0x000ea8000c1e1100 */
[----:B------:R-:W3:Y:S01]  /*0170*/  LDG.E.U8 R7, desc[UR4][R2.64+0x3] ;  /* 0x0000030402077981 */ /* 0x000ee2000c1e1100 */
[----:B--2---:R-:W-:-:S02]  /*0180*/  IADD3 R5, PT, PT, R6, R5, R4 ;  /* 0x0000000506057210 */ /* 0x004fc40007ffe004 */
[----:B------:R-:W-:-:S03]  /*0190*/  IADD3 R4, P0, PT, R0, UR10, RZ ;  /* 0x0000000a00047c10 */ /* 0x000fc6000ff1e0ff */
[----:B------:R-:W-:Y:S01]  /*01a0*/  IMAD R9, R5, 0x5556, RZ ;  /* 0x0000555605097824 */ /* 0x000fe200078e02ff */
[----:B------:R-:W-:-:S04]  /*01b0*/  IADD3.X R5, PT, PT, R8, UR11, RZ, P0, !PT ;  /* 0x0000000b08057c10 */ /* 0x000fc800087fe4ff */
[----:B------:R-:W-:Y:S01]  /*01c0*/  SHF.R.U32.HI R9, RZ, 0x10, R9 ;  /* 0x00000010ff097819 */ /* 0x000fe20000011609 */
[----:B---3--:R-:W-:Y:S04]  /*01d0*/  STG.E.U8 desc[UR4][R4.64+0x3], R7 ;  /* 0x0000030704007986 */ /* 0x008fe8000c101104 */
[----:B------:R-:W-:Y:S04]  /*01e0*/  STG.E.U8 desc[UR4][R4.64], R9 ;  /* 0x0000000904007986 */ /* 0x000fe8000c101104 */
[----:B------:R-:W-:Y:S04]  /*01f0*/  STG.E.U8 desc[UR4][R4.64+0x1], R9 ;  /* 0x0000010904007986 */ /* 0x000fe8000c101104 */
[----:B------:R-:W-:Y:S01]  /*0200*/  STG.E.U8 desc[UR4][R4.64+0x2], R9 ;  /* 0x0000020904007986 */ /* 0x000fe2000c101104 */
[----:B------:R-:W-:Y:S05]  /*0210*/  EXIT ;  /* 0x000000000000794d */ /* 0x000fea0003800000 */
.L_x_7:
        /* <DEDUP_REMOVED lines=14> */
.L_x_13:


//--------------------- .text._Z12mirrorKernelPhS_ii --------------------------
	.section	.text._Z12mirrorKernelPhS_ii,"ax",@progbits
	.align	128
        .global         _Z12mirrorKernelPhS_ii
        .type           _Z12mirrorKernelPhS_ii,@function
        .size           _Z12mirrorKernelPhS_ii,(.L_x_14 - _Z12mirrorKernelPhS_ii)
        .other          _Z12mirrorKernelPhS_ii,@"STO_CUDA_ENTRY STV_DEFAULT"
_Z12mirrorKernelPhS_ii:
.text._Z12mirrorKernelPhS_ii:
        /* <DEDUP_REMOVED lines=13> */
[----:B------:R-:W-:Y:S02]  /*00d0*/  ULEA.HI UR4, UR6, UR6, URZ, 0x1 ;  /* 0x0000000606047291 */ /* 0x000fe4000f8f08ff */
[----:B------:R-:W-:Y:S01]  /*00e0*/  IADD3 R4, PT, PT, -R0, UR6, RZ ;  /* 0x0000000600047c10 */ /* 0x000fe2000fffe1ff */
[----:B------:R-:W0:Y:S01]  /*00f0*/  LDCU.128 UR8, c[0x0][0x380] ;  /* 0x00007000ff0877ac */ /* 0x000e220008000c00 */
[C---:B------:R-:W-:Y:S01]  /*0100*/  IMAD R2, R3.reuse, UR6, R0 ;  /* 0x0000000603027c24 */ /* 0x040fe2000f8e0200 */
[----:B------:R-:W-:Y:S02]  /*0110*/  USHF.R.S32.HI UR4, URZ, 0x1, UR4 ;  /* 0x00000001ff047899 */ /* 0x000fe40008011404 */
[----:B------:R-:W-:-:S04]  /*0120*/  IMAD R4, R3, UR6, R4 ;  /* 0x0000000603047c24 */ /* 0x000fc8000f8e0204 */
[----:B------:R-:W-:Y:S01]  /*0130*/  IMAD.SHL.U32 R3, R4, 0x4, RZ ;  /* 0x0000000404037824 */ /* 0x000fe200078e00ff */
[----:B------:R-:W-:Y:S01]  /*0140*/  ISETP.GE.AND P0, PT, R0, UR4, PT ;  /* 0x0000000400007c0c */ /* 0x000fe2000bf06270 */
[----:B------:R-:W-:-:S03]  /*0150*/  IMAD.SHL.U32 R0, R2, 0x4, RZ ;  /* 0x0000000402007824 */ /* 0x000fc600078e00ff */
[----:B------:R-:W1:Y:S02]  /*0160*/  LDCU.64 UR4, c[0x0][0x358] ;  /* 0x00006b00ff0477ac */ /* 0x000e640008000a00 */
[----:B------:R-:W-:-:S04]  /*0170*/  SEL R3, R0, R3, !P0 ;  /* 0x0000000300037207 */ /* 0x000fc80004000000 */
[----:B0-----:R-:W-:-:S04]  /*0180*/  IADD3 R2, P0, PT, R3, UR8, RZ ;  /* 0x0000000803027c10 */ /* 0x001fc8000ff1e0ff */
[----:B------:R-:W-:-:S05]  /*0190*/  LEA.HI.X.SX32 R3, R3, UR9, 0x1, P0 ;  /* 0x0000000903037c11 */ /* 0x000fca00080f0eff */
[----:B-1----:R-:W2:Y:S04]  /*01a0*/  LDG.E.U8 R7, desc[UR4][R2.64] ;  /* 0x0000000402077981 */ /* 0x002ea8000c1e1100 */
[----:B------:R-:W3:Y:S04]  /*01b0*/  LDG.E.U8 R9, desc[UR4][R2.64+0x1] ;  /* 0x0000010402097981 */ /* 0x000ee8000c1e1100 */
[----:B------:R-:W4:Y:S04]  /*01c0*/  LDG.E.U8 R11, desc[UR4][R2.64+0x2] ;  /* 0x00000204020b7981 */ /* 0x000f28000c1e1100 */
[----:B------:R-:W5:Y:S01]  /*01d0*/  LDG.E.U8 R13, desc[UR4][R2.64+0x3] ;  /* 0x00000304020d7981 */ /* 0x000f62000c1e1100 */
[----:B------:R-:W-:-:S04]  /*01e0*/  IADD3 R4, P0, PT, R0, UR10, RZ ;  /* 0x0000000a00047c10 */ /* 0x000fc8000ff1e0ff */
[----:B------:R-:W-:-:S05]  /*01f0*/  LEA.HI.X.SX32 R5, R0, UR11, 0x1, P0 ;  /* 0x0000000b00057c11 */ /* 0x000fca00080f0eff */
[----:B--2---:R-:W-:Y:S04]  /*0200*/  STG.E.U8 desc[UR4][R4.64], R7 ;  /* 0x0000000704007986 */ /* 0x004fe8000c101104 */
[----:B---3--:R-:W-:Y:S04]  /*0210*/  STG.E.U8 desc[UR4][R4.64+0x1], R9 ;  /* 0x0000010904007986 */ /* 0x008fe8000c101104 */
[----:B----4-:R-:W-:Y:S04]  /*0220*/  STG.E.U8 desc[UR4][R4.64+0x2], R11 ;  /* 0x0000020b04007986 */ /* 0x010fe8000c101104 */
[----:B-----5:R-:W-:Y:S01]  /*0230*/  STG.E.U8 desc[UR4][R4.64+0x3], R13 ;  /* 0x0000030d04007986 */ /* 0x020fe2000c101104 */
[----:B------:R-:W-:Y:S05]  /*0240*/  EXIT ;  /* 0x000000000000794d */ /* 0x000fea0003800000 */
.L_x_8:
        /* <DEDUP_REMOVED lines=11> */
.L_x_14:


//--------------------- .text._Z21linearTransformKernelPhS_iiff --------------------------
	.section	.text._Z21linearTransformKernelPhS_iiff,"ax",@progbits
	.align	128
        .global         _Z21linearTransformKernelPhS_iiff
        .type           _Z21linearTransformKernelPhS_iiff,@function
        .size           _Z21linearTransformKernelPhS_iiff,(.L_x_15 - _Z21linearTransformKernelPhS_iiff)
        .other          _Z21linearTransformKernelPhS_iiff,@"STO_CUDA_ENTRY STV_DEFAULT"
_Z21linearTransformKernelPhS_iiff:
.text._Z21linearTransformKernelPhS_iiff:
        /* <DEDUP_REMOVED lines=15> */
[----:B------:R-:W1:Y:S01]  /*00f0*/  LDC.64 R12, c[0x0][0x398] ;  /* 0x0000e600ff0c7b82 */ /* 0x000e620000000a00 */
[----:B------:R-:W2:Y:S02]  /*0100*/  LDCU.64 UR4, c[0x0][0x358] ;  /* 0x00006b00ff0477ac */ /* 0x000ea40008000a00 */
[----:B------:R-:W-:-:S05]  /*0110*/  IMAD.SHL.U32 R0, R0, 0x4, RZ ;  /* 0x0000000400007824 */ /* 0x000fca00078e00ff */
[----:B------:R-:W-:Y:S02]  /*0120*/  SHF.R.S32.HI R9, RZ, 0x1f, R0 ;  /* 0x0000001fff097819 */ /* 0x000fe40000011400 */
[----:B0-----:R-:W-:-:S04]  /*0130*/  IADD3 R2, P0, PT, R0, UR8, RZ ;  /* 0x0000000800027c10 */ /* 0x001fc8000ff1e0ff */
[----:B------:R-:W-:-:S05]  /*0140*/  IADD3.X R3, PT, PT, R9, UR9, RZ, P0, !PT ;  /* 0x0000000909037c10 */ /* 0x000fca00087fe4ff */
[----:B--2---:R-:W2:Y:S04]  /*0150*/  LDG.E.U8 R4, desc[UR4][R2.64] ;  /* 0x0000000402047981 */ /* 0x004ea8000c1e1100 */
[----:B------:R-:W3:Y:S04]  /*0160*/  LDG.E.U8 R5, desc[UR4][R2.64+0x1] ;  /* 0x0000010402057981 */ /* 0x000ee8000c1e1100 */
[----:B------:R-:W4:Y:S04]  /*0170*/  LDG.E.U8 R6, desc[UR4][R2.64+0x2] ;  /* 0x0000020402067981 */ /* 0x000f28000c1e1100 */
[----:B------:R0:W5:Y:S02]  /*0180*/  LDG.E.U8 R7, desc[UR4][R2.64+0x3] ;  /* 0x0000030402077981 */ /* 0x000164000c1e1100 */
[----:B0-----:R-:W-:-:S04]  /*0190*/  IADD3 R2, P0, PT, R0, UR10, RZ ;  /* 0x0000000a00027c10 */ /* 0x001fc8000ff1e0ff */
[----:B------:R-:W-:Y:S02]  /*01a0*/  IADD3.X R3, PT, PT, R9, UR11, RZ, P0, !PT ;  /* 0x0000000b09037c10 */ /* 0x000fe400087fe4ff */
[----:B--2---:R-:W-:Y:S02]  /*01b0*/  I2FP.F32.U32 R4, R4 ;  /* 0x0000000400047245 */ /* 0x004fe40000201000 */
[----:B---3--:R-:W-:-:S03]  /*01c0*/  I2FP.F32.U32 R8, R5 ;  /* 0x0000000500087245 */ /* 0x008fc60000201000 */
[--C-:B-1----:R-:W-:Y:S01]  /*01d0*/  FFMA R4, R4, R12, R13.reuse ;  /* 0x0000000c04047223 */ /* 0x102fe2000000000d */
[----:B----4-:R-:W-:Y:S01]  /*01e0*/  I2FP.F32.U32 R10, R6 ;  /* 0x00000006000a7245 */ /* 0x010fe20000201000 */
[-CC-:B------:R-:W-:Y:S02]  /*01f0*/  FFMA R8, R8, R12.reuse, R13.reuse ;  /* 0x0000000c08087223 */ /* 0x180fe4000000000d */
[----:B------:R-:W0:Y:S01]  /*0200*/  F2I.U32.TRUNC.NTZ R5, R4 ;  /* 0x0000000400057305 */ /* 0x000e22000020f000 */
[----:B------:R-:W-:Y:S01]  /*0210*/  FSETP.GT.AND P0, PT, R4, 255, PT ;  /* 0x437f00000400780b */ /* 0x000fe20003f04000 */
[----:B-----5:R-:W-:Y:S01]  /*0220*/  STG.E.U8 desc[UR4][R2.64+0x3], R7 ;  /* 0x0000030702007986 */ /* 0x020fe2000c101104 */
[----:B------:R-:W-:Y:S01]  /*0230*/  FFMA R10, R10, R12, R13 ;  /* 0x0000000c0a0a7223 */ /* 0x000fe2000000000d */
[----:B------:R-:W-:-:S04]  /*0240*/  FSETP.GT.AND P1, PT, R8, 255, PT ;  /* 0x437f00000800780b */ /* 0x000fc80003f24000 */
[----:B------:R-:W1:Y:S01]  /*0250*/  F2I.U32.TRUNC.NTZ R6, R8 ;  /* 0x0000000800067305 */ /* 0x000e62000020f000 */
[----:B------:R-:W-:Y:S02]  /*0260*/  FSETP.GT.AND P2, PT, R10, 255, PT ;  /* 0x437f00000a00780b */ /* 0x000fe40003f44000 */
[----:B0-----:R-:W-:-:S05]  /*0270*/  SEL R5, R5, 0xffff, !P0 ;  /* 0x0000ffff05057807 */ /* 0x001fca0004000000 */
[----:B------:R-:W0:Y:S01]  /*0280*/  F2I.U32.TRUNC.NTZ R11, R10 ;  /* 0x0000000a000b7305 */ /* 0x000e22000020f000 */
[----:B------:R-:W-:Y:S01]  /*0290*/  STG.E.U8 desc[UR4][R2.64], R5 ;  /* 0x0000000502007986 */ /* 0x000fe2000c101104 */
[----:B-1----:R-:W-:-:S05]  /*02a0*/  SEL R9, R6, 0xffff, !P1 ;  /* 0x0000ffff06097807 */ /* 0x002fca0004800000 */
[----:B------:R-:W-:Y:S01]  /*02b0*/  STG.E.U8 desc[UR4][R2.64+0x1], R9 ;  /* 0x0000010902007986 */ /* 0x000fe2000c101104 */
[----:B0-----:R-:W-:-:S05]  /*02c0*/  SEL R11, R11, 0xffff, !P2 ;  /* 0x0000ffff0b0b7807 */ /* 0x001fca0005000000 */
[----:B------:R-:W-:Y:S01]  /*02d0*/  STG.E.U8 desc[UR4][R2.64+0x2], R11 ;  /* 0x0000020b02007986 */ /* 0x000fe2000c101104 */
[----:B------:R-:W-:Y:S05]  /*02e0*/  EXIT ;  /* 0x000000000000794d */ /* 0x000fea0003800000 */
.L_x_9:
        /* <DEDUP_REMOVED lines=9> */
.L_x_15:


//--------------------- .text._Z13copyImgKernelPhS_ii --------------------------
	.section	.text._Z13copyImgKernelPhS_ii,"ax",@progbits
	.align	128
        .global         _Z13copyImgKernelPhS_ii
        .type           _Z13copyImgKernelPhS_ii,@function
        .size           _Z13copyImgKernelPhS_ii,(.L_x_16 - _Z13copyImgKernelPhS_ii)
        .other          _Z13copyImgKernelPhS_ii,@"STO_CUDA_ENTRY STV_DEFAULT"
_Z13copyImgKernelPhS_ii:
.text._Z13copyImgKernelPhS_ii:
        /* <DEDUP_REMOVED lines=21> */
[----:B------:R-:W3:Y:S04]  /*0150*/  LDG.E.U8 R9, desc[UR4][R2.64+0x1] ;  /* 0x0000010402097981 */ /* 0x000ee8000c1e1100 */
[----:B------:R-:W4:Y:S04]  /*0160*/  LDG.E.U8 R11, desc[UR4][R2.64+0x2] ;  /* 0x00000204020b7981 */ /* 0x000f28000c1e1100 */
[----:B------:R-:W5:Y:S01]  /*0170*/  LDG.E.U8 R13, desc[UR4][R2.64+0x3] ;  /* 0x00000304020d7981 */ /* 0x000f62000c1e1100 */
[----:B------:R-:W-:-:S04]  /*0180*/  IADD3 R4, P0, PT, R0, UR10, RZ ;  /* 0x0000000a00047c10 */ /* 0x000fc8000ff1e0ff */
[----:B------:R-:W-:-:S05]  /*0190*/  IADD3.X R5, PT, PT, R5, UR11, RZ, P0, !PT ;  /* 0x0000000b05057c10 */ /* 0x000fca00087fe4ff */
[----:B--2---:R-:W-:Y:S04]  /*01a0*/  STG.E.U8 desc[UR4][R4.64], R7 ;  /* 0x0000000704007986 */ /* 0x004fe8000c101104 */
[----:B---3--:R-:W-:Y:S04]  /*01b0*/  STG.E.U8 desc[UR4][R4.64+0x1], R9 ;  /* 0x0000010904007986 */ /* 0x008fe8000c101104 */
[----:B----4-:R-:W-:Y:S04]  /*01c0*/  STG.E.U8 desc[UR4][R4.64+0x2], R11 ;  /* 0x0000020b04007986 */ /* 0x010fe8000c101104 */
[----:B-----5:R-:W-:Y:S01]  /*01d0*/  STG.E.U8 desc[UR4][R4.64+0x3], R13 ;  /* 0x0000030d04007986 */ /* 0x020fe2000c101104 */
[----:B------:R-:W-:Y:S05]  /*01e0*/  EXIT ;  /* 0x000000000000794d */ /* 0x000fea0003800000 */
.L_x_10:
        /* <DEDUP_REMOVED lines=9> */
.L_x_16:


//--------------------- .nv.shared.reserved.0     --------------------------
	.section	.nv.shared.reserved.0,"aw",@nobits
	.weak		__nv_reservedSMEM_offset_0_alias
	.size		__nv_reservedSMEM_offset_0_alias, 0, 64
	.other		__nv_reservedSMEM_offset_0_alias,@"STO_CUDA_RESERVED_SHARED STV_DEFAULT"
__nv_reservedSMEM_offset_0_alias:
	.zero		0
	.zero		64


//--------------------- .nv.constant0._Z11sobelKernelPhS_ii --------------------------
	.section	.nv.constant0._Z11sobelKernelPhS_ii,"a",@progbits
	.sectionflags	@""
	.align	4
.nv.constant0._Z11sobelKernelPhS_ii:
	.zero		920


//--------------------- .nv.constant0._Z8bwKernelPhS_ii --------------------------
	.section	.nv.constant0._Z8bwKernelPhS_ii,"a",@progbits
	.sectionflags	@""
	.align	4
.nv.constant0._Z8bwKernelPhS_ii:
	.zero		920


//--------------------- .nv.constant0._Z12mirrorKernelPhS_ii --------------------------
	.section	.nv.constant0._Z12mirrorKernelPhS_ii,"a",@progbits
	.sectionflags	@""
	.align	4
.nv.constant0._Z12mirrorKernelPhS_ii:
	.zero		920


//--------------------- .nv.constant0._Z21linearTransformKernelPhS_iiff --------------------------
	.section	.nv.constant0._Z21linearTransformKernelPhS_iiff,"a",@progbits
	.sectionflags	@""
	.align	4
.nv.constant0._Z21linearTransformKernelPhS_iiff:
	.zero		928


//--------------------- .nv.constant0._Z13copyImgKernelPhS_ii --------------------------
	.section	.nv.constant0._Z13copyImgKernelPhS_ii,"a",@progbits
	.sectionflags	@""
	.align	4
.nv.constant0._Z13copyImgKernelPhS_ii:
	.zero		920


//--------------------- SYMBOLS --------------------------

	.type		.nv.reservedSmem.offset0,@object
	.size		.nv.reservedSmem.offset0,0x4
